//
// Generated by NVIDIA NVVM Compiler
//
// Compiler Build ID: CL-36424714
// Cuda compilation tools, release 13.0, V13.0.88
// Based on NVVM 20.0.0
//

.version 9.0
.target sm_100
.address_size 64

	// .globl	_Z11addCincoVecPii

.visible .entry _Z11addCincoVecPii(
	.param .u64 .ptr .align 1 _Z11addCincoVecPii_param_0,
	.param .u32 _Z11addCincoVecPii_param_1
)
{
	.reg .pred 	%p<2>;
	.reg .b32 	%r<8>;
	.reg .b64 	%rd<5>;

	ld.param.u64 	%rd1, [_Z11addCincoVecPii_param_0];
	ld.param.u32 	%r2, [_Z11addCincoVecPii_param_1];
	mov.u32 	%r3, %tid.x;
	mov.u32 	%r4, %ctaid.x;
	mov.u32 	%r5, %ntid.x;
	mad.lo.s32 	%r1, %r4, %r5, %r3;
	setp.ge.s32 	%p1, %r1, %r2;
	@%p1 bra 	$L__BB0_2;
	cvta.to.global.u64 	%rd2, %rd1;
	mul.wide.s32 	%rd3, %r1, 4;
	add.s64 	%rd4, %rd2, %rd3;
	ld.global.u32 	%r6, [%rd4];
	add.s32 	%r7, %r6, 5;
	st.global.u32 	[%rd4], %r7;
$L__BB0_2:
	ret;

}


// ===== COMPILED SASS (sm_100) =====

	.target	sm_100

	.elftype	@"ET_EXEC"


//--------------------- .note.nv.tkinfo           --------------------------
	.section	.note.nv.tkinfo,"",@"SHT_NOTE"
	.sectionflags	@"SHF_NOTE_NV_TKINFO"
	.tkinfo
        /*0018*/ 	.word	0x00000002
        /*0030*/ 	.string	""
        /*0030*/ 	.string	"ptxas"
        /*0030*/ 	.string	"Cuda compilation tools, release 13.0, V13.0.88"
        /*0030*/ 	.string	"Build cuda_13.0.r13.0/compiler.36424714_0"
        /*0030*/ 	.string	"-arch sm_100 -m 64 "



//--------------------- .note.nv.cuinfo           --------------------------
	.section	.note.nv.cuinfo,"",@"SHT_NOTE"
	.sectionflags	@"SHF_NOTE_NV_CUINFO"
        /*0018*/ 	.short	0x0002
        /*001a*/ 	.short	0x0064
        /*001c*/ 	.short	0x0082
	.zero		2


//--------------------- .nv.info                  --------------------------
	.section	.nv.info,"",@"SHT_CUDA_INFO"
	.align	4


	//----- nvinfo : EIATTR_REGCOUNT
	.align		4
        /*0000*/ 	.byte	0x04, 0x2f
        /*0002*/ 	.short	(.L_1 - .L_0)
	.align		4
.L_0:
        /*0004*/ 	.word	index@(_Z11addCincoVecPii)
        /*0008*/ 	.word	0x00000008


	//----- nvinfo : EIATTR_FRAME_SIZE
	.align		4
.L_1:
        /*000c*/ 	.byte	0x04, 0x11
        /*000e*/ 	.short	(.L_3 - .L_2)
	.align		4
.L_2:
        /*0010*/ 	.word	index@(_Z11addCincoVecPii)
        /*0014*/ 	.word	0x00000000


	//----- nvinfo : EIATTR_MIN_STACK_SIZE
	.align		4
.L_3:
        /*0018*/ 	.byte	0x04, 0x12
        /*001a*/ 	.short	(.L_5 - .L_4)
	.align		4
.L_4:
        /*001c*/ 	.word	index@(_Z11addCincoVecPii)
        /*0020*/ 	.word	0x00000000
.L_5:


//--------------------- .nv.compat                --------------------------
	.section	.nv.compat,"",@"SHT_CUDA_COMPAT_INFO"
	.align	4
        /*0000*/ 	.byte	0x02, 0x09, 0x00, 0x00, 0x02, 0x02, 0x01, 0x00, 0x02, 0x05, 0x05, 0x00, 0x03, 0x07, 0x01, 0x01
        /*0010*/ 	.byte	0x02, 0x03, 0x00, 0x00, 0x02, 0x06, 0x01, 0x00, 0x04, 0x0b, 0x08, 0x00, 0x09, 0x00, 0x00, 0x00
        /*0020*/ 	.byte	0x00, 0x00, 0x00, 0x00


//--------------------- .nv.info._Z11addCincoVecPii --------------------------
	.section	.nv.info._Z11addCincoVecPii,"",@"SHT_CUDA_INFO"
	.sectionflags	@""
	.align	4


	//----- nvinfo : EIATTR_CUDA_API_VERSION
	.align		4
        /*0000*/ 	.byte	0x04, 0x37
        /*0002*/ 	.short	(.L_7 - .L_6)
.L_6:
        /*0004*/ 	.word	0x00000082


	//----- nvinfo : EIATTR_KPARAM_INFO
	.align		4
.L_7:
        /*0008*/ 	.byte	0x04, 0x17
        /*000a*/ 	.short	(.L_9 - .L_8)
.L_8:
        /*000c*/ 	.word	0x00000000
        /*0010*/ 	.short	0x0001
        /*0012*/ 	.short	0x0008
        /*0014*/ 	.byte	0x00, 0xf0, 0x11, 0x00


	//----- nvinfo : EIATTR_KPARAM_INFO
	.align		4
.L_9:
        /*0018*/ 	.byte	0x04, 0x17
        /*001a*/ 	.short	(.L_11 - .L_10)
.L_10:
        /*001c*/ 	.word	0x00000000
        /*0020*/ 	.short	0x0000
        /*0022*/ 	.short	0x0000
        /*0024*/ 	.byte	0x00, 0xf5, 0x21, 0x00


	//----- nvinfo : EIATTR_SPARSE_MMA_MASK
	.align		4
.L_11:
        /*0028*/ 	.byte	0x03, 0x50
        /*002a*/ 	.short	0x0000


	//----- nvinfo : EIATTR_MAXREG_COUNT
	.align		4
        /*002c*/ 	.byte	0x03, 0x1b
        /*002e*/ 	.short	0x00ff


	//----- nvinfo : EIATTR_MERCURY_ISA_VERSION
	.align		4
        /*0030*/ 	.byte	0x03, 0x5f
        /*0032*/ 	.short	0x0101


	//----- nvinfo : EIATTR_VRC_CTA_INIT_COUNT
	.align		4
        /*0034*/ 	.byte	0x02, 0x4a
	.zero		1
	.zero		1


	//----- nvinfo : EIATTR_EXIT_INSTR_OFFSETS
	.align		4
        /*0038*/ 	.byte	0x04, 0x1c
        /*003a*/ 	.short	(.L_13 - .L_12)


	//   ....[0]....
.L_12:
        /*003c*/ 	.word	0x00000070


	//   ....[1]....
        /*0040*/ 	.word	0x000000e0


	//----- nvinfo : EIATTR_CBANK_PARAM_SIZE
	.align		4
.L_13:
        /*0044*/ 	.byte	0x03, 0x19
        /*0046*/ 	.short	0x000c


	//----- nvinfo : EIATTR_PARAM_CBANK
	.align		4
        /*0048*/ 	.byte	0x04, 0x0a
        /*004a*/ 	.short	(.L_15 - .L_14)
	.align		4
.L_14:
        /*004c*/ 	.word	index@(.nv.constant0._Z11addCincoVecPii)
        /*0050*/ 	.short	0x0380
        /*0052*/ 	.short	0x000c


	//----- nvinfo : EIATTR_SW_WAR
	.align		4
.L_15:
        /*0054*/ 	.byte	0x04, 0x36
        /*0056*/ 	.short	(.L_17 - .L_16)
.L_16:
        /*0058*/ 	.word	0x00000008
.L_17:


//--------------------- .nv.callgraph             --------------------------
	.section	.nv.callgraph,"",@"SHT_CUDA_CALLGRAPH"
	.align	4
	.sectionentsize	8
	.align		4
        /*0000*/ 	.word	0x00000000
	.align		4
        /*0004*/ 	.word	0xffffffff
	.align		4
        /*0008*/ 	.word	0x00000000
	.align		4
        /*000c*/ 	.word	0xfffffffe
	.align		4
        /*0010*/ 	.word	0x00000000
	.align		4
        /*0014*/ 	.word	0xfffffffd
	.align		4
        /*0018*/ 	.word	0x00000000
	.align		4
        /*001c*/ 	.word	0xfffffffc


//--------------------- .text._Z11addCincoVecPii  --------------------------
	.section	.text._Z11addCincoVecPii,"ax",@progbits
	.align	128
        .global         _Z11addCincoVecPii
        .type           _Z11addCincoVecPii,@function
        .size           _Z11addCincoVecPii,(.L_x_1 - _Z11addCincoVecPii)
        .other          _Z11addCincoVecPii,@"STO_CUDA_ENTRY STV_DEFAULT"
_Z11addCincoVecPii:
.text._Z11addCincoVecPii:
[----:B------:R-:W-:Y:S01]  /*0000*/  LDC R1, c[0x0][0x37c] ;  /* 0x0000df00ff017b82 */ /* 0x000fe20000000800 */
[----:B------:R-:W0:Y:S07]  /*0010*/  S2R R5, SR_TID.X ;  /* 0x0000000000057919 */ /* 0x000e2e0000002100 */
[----:B------:R-:W0:Y:S01]  /*0020*/  S2UR UR4, SR_CTAID.X ;  /* 0x00000000000479c3 */ /* 0x000e220000002500 */
[----:B------:R-:W1:Y:S07]  /*0030*/  LDCU UR5, c[0x0][0x388] ;  /* 0x00007100ff0577ac */ /* 0x000e6e0008000800 */
[----:B------:R-:W0:Y:S02]  /*0040*/  LDC R0, c[0x0][0x360] ;  /* 0x0000d800ff007b82 */ /* 0x000e240000000800 */
[----:B0-----:R-:W-:-:S05]  /*0050*/  IMAD R5, R0, UR4, R5 ;  /* 0x0000000400057c24 */ /* 0x001fca000f8e0205 */
[----:B-1----:R-:W-:-:S13]  /*0060*/  ISETP.GE.AND P0, PT, R5, UR5, PT ;  /* 0x0000000505007c0c */ /* 0x002fda000bf06270 */
[----:B------:R-:W-:Y:S05]  /*0070*/  @P0 EXIT ;  /* 0x000000000000094d */ /* 0x000fea0003800000 */
[----:B------:R-:W0:Y:S01]  /*0080*/  LDC.64 R2, c[0x0][0x380] ;  /* 0x0000e000ff027b82 */ /* 0x000e220000000a00 */
[----:B------:R-:W1:Y:S01]  /*0090*/  LDCU.64 UR4, c[0x0][0x358] ;  /* 0x00006b00ff0477ac */ /* 0x000e620008000a00 */
[----:B0-----:R-:W-:-:S05]  /*00a0*/  IMAD.WIDE R2, R5, 0x4, R2 ;  /* 0x0000000405027825 */ /* 0x001fca00078e0202 */
[----:B-1----:R-:W2:Y:S02]  /*00b0*/  LDG.E R0, desc[UR4][R2.64] ;  /* 0x0000000402007981 */ /* 0x002ea4000c1e1900 */
[----:B--2---:R-:W-:-:S05]  /*00c0*/  IADD3 R5, PT, PT, R0, 0x5, RZ ;  /* 0x0000000500057810 */ /* 0x004fca0007ffe0ff */
[----:B------:R-:W-:Y:S01]  /*00d0*/  STG.E desc[UR4][R2.64], R5 ;  /* 0x0000000502007986 */ /* 0x000fe2000c101904 */
[----:B------:R-:W-:Y:S05]  /*00e0*/  EXIT ;  /* 0x000000000000794d */ /* 0x000fea0003800000 */
.L_x_0:
[----:B------:R-:W-:-:S00]  /*00f0*/  BRA `(.L_x_0) ;  /* 0xfffffffc00fc7947 */ /* 0x000fc0000383ffff */
[----:B------:R-:W-:-:S00]  /*0100*/  NOP ;  /* 0x0000000000007918 */ /* 0x000fc00000000000 */
[----:B------:R-:W-:-:S00]  /*0110*/  NOP ;  /* 0x0000000000007918 */ /* 0x000fc00000000000 */
[----:B------:R-:W-:-:S00]  /*0120*/  NOP ;  /* 0x0000000000007918 */ /* 0x000fc00000000000 */
[----:B------:R-:W-:-:S00]  /*0130*/  NOP ;  /* 0x0000000000007918 */ /* 0x000fc00000000000 */
[----:B------:R-:W-:-:S00]  /*0140*/  NOP ;  /* 0x0000000000007918 */ /* 0x000fc00000000000 */
[----:B------:R-:W-:-:S00]  /*0150*/  NOP ;  /* 0x0000000000007918 */ /* 0x000fc00000000000 */
[----:B------:R-:W-:-:S00]  /*0160*/  NOP ;  /* 0x0000000000007918 */ /* 0x000fc00000000000 */
[----:B------:R-:W-:-:S00]  /*0170*/  NOP ;  /* 0x0000000000007918 */ /* 0x000fc00000000000 */
.L_x_1:


//--------------------- .nv.shared.reserved.0     --------------------------
	.section	.nv.shared.reserved.0,"aw",@nobits
	.weak		__nv_reservedSMEM_offset_0_alias
	.size		__nv_reservedSMEM_offset_0_alias, 0, 64
	.other		__nv_reservedSMEM_offset_0_alias,@"STO_CUDA_RESERVED_SHARED STV_DEFAULT"
__nv_reservedSMEM_offset_0_alias:
	.zero		0
	.zero		64


//--------------------- .nv.constant0._Z11addCincoVecPii --------------------------
	.section	.nv.constant0._Z11addCincoVecPii,"a",@progbits
	.sectionflags	@""
	.align	4
.nv.constant0._Z11addCincoVecPii:
	.zero		908


//--------------------- SYMBOLS --------------------------

	.type		.nv.reservedSmem.offset0,@object
	.size		.nv.reservedSmem.offset0,0x4
